//
// Generated by NVIDIA NVVM Compiler
//
// Compiler Build ID: CL-36424714
// Cuda compilation tools, release 13.0, V13.0.88
// Based on NVVM 20.0.0
//

.version 9.0
.target sm_100
.address_size 64

	// .globl	_Z14stencil_kernelPKfS0_Pfjj
.extern .shared .align 16 .b8 sh_mem[];

.visible .entry _Z14stencil_kernelPKfS0_Pfjj(
	.param .u64 .ptr .align 1 _Z14stencil_kernelPKfS0_Pfjj_param_0,
	.param .u64 .ptr .align 1 _Z14stencil_kernelPKfS0_Pfjj_param_1,
	.param .u64 .ptr .align 1 _Z14stencil_kernelPKfS0_Pfjj_param_2,
	.param .u32 _Z14stencil_kernelPKfS0_Pfjj_param_3,
	.param .u32 _Z14stencil_kernelPKfS0_Pfjj_param_4
)
{
	.reg .pred 	%p<14>;
	.reg .b32 	%r<74>;
	.reg .b32 	%f<73>;
	.reg .b64 	%rd<17>;

	ld.param.u64 	%rd4, [_Z14stencil_kernelPKfS0_Pfjj_param_0];
	ld.param.u64 	%rd2, [_Z14stencil_kernelPKfS0_Pfjj_param_1];
	ld.param.u64 	%rd3, [_Z14stencil_kernelPKfS0_Pfjj_param_2];
	ld.param.u32 	%r24, [_Z14stencil_kernelPKfS0_Pfjj_param_3];
	ld.param.u32 	%r25, [_Z14stencil_kernelPKfS0_Pfjj_param_4];
	cvta.to.global.u64 	%rd1, %rd4;
	shl.b32 	%r1, %r25, 1;
	mov.u32 	%r2, %ntid.x;
	mov.u32 	%r3, %tid.x;
	mov.u32 	%r26, %ctaid.x;
	mad.lo.s32 	%r4, %r26, %r2, %r3;
	setp.gt.s32 	%p1, %r3, %r1;
	@%p1 bra 	$L__BB0_2;
	cvta.to.global.u64 	%rd5, %rd2;
	mul.wide.u32 	%rd6, %r3, 4;
	add.s64 	%rd7, %rd5, %rd6;
	ld.global.f32 	%f16, [%rd7];
	shl.b32 	%r27, %r3, 2;
	mov.u32 	%r28, sh_mem;
	add.s32 	%r29, %r28, %r27;
	st.shared.f32 	[%r29], %f16;
$L__BB0_2:
	setp.ge.u32 	%p2, %r4, %r24;
	mov.f32 	%f65, 0f3F800000;
	@%p2 bra 	$L__BB0_4;
	mul.wide.s32 	%rd8, %r4, 4;
	add.s64 	%rd9, %rd1, %rd8;
	ld.global.f32 	%f65, [%rd9];
$L__BB0_4:
	shl.b32 	%r30, %r1, 2;
	mov.u32 	%r31, sh_mem;
	add.s32 	%r5, %r31, %r30;
	add.s32 	%r32, %r25, %r3;
	shl.b32 	%r33, %r32, 2;
	add.s32 	%r6, %r5, %r33;
	st.shared.f32 	[%r6+4], %f65;
	setp.ge.s32 	%p3, %r3, %r25;
	@%p3 bra 	$L__BB0_10;
	sub.s32 	%r7, %r4, %r25;
	setp.lt.s32 	%p4, %r7, 0;
	mov.f32 	%f66, 0f3F800000;
	@%p4 bra 	$L__BB0_7;
	mul.wide.u32 	%rd10, %r7, 4;
	add.s64 	%rd11, %rd1, %rd10;
	ld.global.f32 	%f66, [%rd11];
$L__BB0_7:
	shl.b32 	%r34, %r3, 2;
	add.s32 	%r35, %r5, %r34;
	st.shared.f32 	[%r35+4], %f66;
	add.s32 	%r8, %r4, %r2;
	setp.ge.u32 	%p5, %r8, %r24;
	mov.f32 	%f67, 0f3F800000;
	@%p5 bra 	$L__BB0_9;
	mul.wide.s32 	%rd12, %r8, 4;
	add.s64 	%rd13, %rd1, %rd12;
	ld.global.f32 	%f67, [%rd13];
$L__BB0_9:
	shl.b32 	%r36, %r2, 2;
	add.s32 	%r37, %r6, %r36;
	st.shared.f32 	[%r37+4], %f67;
$L__BB0_10:
	setp.ge.u32 	%p6, %r4, %r24;
	bar.sync 	0;
	add.s32 	%r38, %r1, %r2;
	add.s32 	%r39, %r38, %r3;
	shl.b32 	%r40, %r39, 2;
	add.s32 	%r9, %r5, %r40;
	@%p6 bra 	$L__BB0_21;
	setp.lt.s32 	%p7, %r25, 0;
	mov.f32 	%f72, 0f00000000;
	@%p7 bra 	$L__BB0_20;
	neg.s32 	%r71, %r25;
	setp.lt.u32 	%p8, %r1, 7;
	mov.f32 	%f69, 0f00000000;
	@%p8 bra 	$L__BB0_15;
	add.s32 	%r42, %r1, 1;
	and.b32  	%r43, %r42, -8;
	neg.s32 	%r68, %r43;
	shl.b32 	%r44, %r25, 3;
	shl.b32 	%r45, %r3, 2;
	add.s32 	%r12, %r44, %r45;
	add.s32 	%r69, %r31, 16;
	mov.f32 	%f69, 0f00000000;
$L__BB0_14:
	.pragma "nounroll";
	add.s32 	%r47, %r69, %r12;
	ld.shared.f32 	%f23, [%r47+-12];
	ld.shared.v4.f32 	{%f24, %f25, %f26, %f27}, [%r69+-16];
	fma.rn.f32 	%f28, %f23, %f24, %f69;
	ld.shared.f32 	%f29, [%r47+-8];
	fma.rn.f32 	%f30, %f29, %f25, %f28;
	ld.shared.f32 	%f31, [%r47+-4];
	fma.rn.f32 	%f32, %f31, %f26, %f30;
	ld.shared.f32 	%f33, [%r47];
	fma.rn.f32 	%f34, %f33, %f27, %f32;
	ld.shared.f32 	%f35, [%r47+4];
	ld.shared.v4.f32 	{%f36, %f37, %f38, %f39}, [%r69];
	fma.rn.f32 	%f40, %f35, %f36, %f34;
	ld.shared.f32 	%f41, [%r47+8];
	fma.rn.f32 	%f42, %f41, %f37, %f40;
	ld.shared.f32 	%f43, [%r47+12];
	fma.rn.f32 	%f44, %f43, %f38, %f42;
	ld.shared.f32 	%f45, [%r47+16];
	fma.rn.f32 	%f69, %f45, %f39, %f44;
	add.s32 	%r71, %r71, 8;
	add.s32 	%r69, %r69, 32;
	add.s32 	%r68, %r68, 8;
	setp.ne.s32 	%p9, %r68, 0;
	@%p9 bra 	$L__BB0_14;
$L__BB0_15:
	and.b32  	%r48, %r1, 6;
	setp.lt.u32 	%p10, %r48, 3;
	@%p10 bra 	$L__BB0_17;
	shl.b32 	%r49, %r71, 2;
	add.s32 	%r50, %r6, %r49;
	ld.shared.f32 	%f46, [%r50+4];
	add.s32 	%r51, %r71, %r25;
	shl.b32 	%r52, %r51, 2;
	add.s32 	%r54, %r31, %r52;
	ld.shared.f32 	%f47, [%r54];
	fma.rn.f32 	%f48, %f46, %f47, %f69;
	ld.shared.f32 	%f49, [%r50+8];
	ld.shared.f32 	%f50, [%r54+4];
	fma.rn.f32 	%f51, %f49, %f50, %f48;
	ld.shared.f32 	%f52, [%r50+12];
	ld.shared.f32 	%f53, [%r54+8];
	fma.rn.f32 	%f54, %f52, %f53, %f51;
	ld.shared.f32 	%f55, [%r50+16];
	ld.shared.f32 	%f56, [%r54+12];
	fma.rn.f32 	%f69, %f55, %f56, %f54;
	add.s32 	%r71, %r71, 4;
$L__BB0_17:
	and.b32  	%r55, %r25, 1;
	setp.eq.b32 	%p11, %r55, 1;
	not.pred 	%p12, %p11;
	@%p12 bra 	$L__BB0_19;
	shl.b32 	%r56, %r71, 2;
	add.s32 	%r57, %r6, %r56;
	ld.shared.f32 	%f57, [%r57+4];
	add.s32 	%r58, %r71, %r25;
	shl.b32 	%r59, %r58, 2;
	add.s32 	%r61, %r31, %r59;
	ld.shared.f32 	%f58, [%r61];
	fma.rn.f32 	%f59, %f57, %f58, %f69;
	ld.shared.f32 	%f60, [%r57+8];
	ld.shared.f32 	%f61, [%r61+4];
	fma.rn.f32 	%f69, %f60, %f61, %f59;
	add.s32 	%r71, %r71, 2;
$L__BB0_19:
	shl.b32 	%r62, %r71, 2;
	add.s32 	%r63, %r6, %r62;
	ld.shared.f32 	%f62, [%r63+4];
	add.s32 	%r64, %r71, %r25;
	shl.b32 	%r65, %r64, 2;
	add.s32 	%r67, %r31, %r65;
	ld.shared.f32 	%f63, [%r67];
	fma.rn.f32 	%f72, %f62, %f63, %f69;
$L__BB0_20:
	st.shared.f32 	[%r9+4], %f72;
$L__BB0_21:
	setp.ge.u32 	%p13, %r4, %r24;
	bar.sync 	0;
	@%p13 bra 	$L__BB0_23;
	ld.shared.f32 	%f64, [%r9+4];
	cvta.to.global.u64 	%rd14, %rd3;
	mul.wide.s32 	%rd15, %r4, 4;
	add.s64 	%rd16, %rd14, %rd15;
	st.global.f32 	[%rd16], %f64;
$L__BB0_23:
	ret;

}


// ===== COMPILED SASS (sm_100) =====

	.target	sm_100

	.elftype	@"ET_EXEC"


//--------------------- .note.nv.tkinfo           --------------------------
	.section	.note.nv.tkinfo,"",@"SHT_NOTE"
	.sectionflags	@"SHF_NOTE_NV_TKINFO"
	.tkinfo
        /*0018*/ 	.word	0x00000002
        /*0030*/ 	.string	""
        /*0030*/ 	.string	"ptxas"
        /*0030*/ 	.string	"Cuda compilation tools, release 13.0, V13.0.88"
        /*0030*/ 	.string	"Build cuda_13.0.r13.0/compiler.36424714_0"
        /*0030*/ 	.string	"-arch sm_100 -m 64 "



//--------------------- .note.nv.cuinfo           --------------------------
	.section	.note.nv.cuinfo,"",@"SHT_NOTE"
	.sectionflags	@"SHF_NOTE_NV_CUINFO"
        /*0018*/ 	.short	0x0002
        /*001a*/ 	.short	0x0064
        /*001c*/ 	.short	0x0082
	.zero		2


//--------------------- .nv.info                  --------------------------
	.section	.nv.info,"",@"SHT_CUDA_INFO"
	.align	4


	//----- nvinfo : EIATTR_REGCOUNT
	.align		4
        /*0000*/ 	.byte	0x04, 0x2f
        /*0002*/ 	.short	(.L_1 - .L_0)
	.align		4
.L_0:
        /*0004*/ 	.word	index@(_Z14stencil_kernelPKfS0_Pfjj)
        /*0008*/ 	.word	0x0000001e


	//----- nvinfo : EIATTR_FRAME_SIZE
	.align		4
.L_1:
        /*000c*/ 	.byte	0x04, 0x11
        /*000e*/ 	.short	(.L_3 - .L_2)
	.align		4
.L_2:
        /*0010*/ 	.word	index@(_Z14stencil_kernelPKfS0_Pfjj)
        /*0014*/ 	.word	0x00000000


	//----- nvinfo : EIATTR_MIN_STACK_SIZE
	.align		4
.L_3:
        /*0018*/ 	.byte	0x04, 0x12
        /*001a*/ 	.short	(.L_5 - .L_4)
	.align		4
.L_4:
        /*001c*/ 	.word	index@(_Z14stencil_kernelPKfS0_Pfjj)
        /*0020*/ 	.word	0x00000000
.L_5:


//--------------------- .nv.compat                --------------------------
	.section	.nv.compat,"",@"SHT_CUDA_COMPAT_INFO"
	.align	4
        /*0000*/ 	.byte	0x02, 0x09, 0x00, 0x00, 0x02, 0x02, 0x01, 0x00, 0x02, 0x05, 0x05, 0x00, 0x03, 0x07, 0x01, 0x01
        /*0010*/ 	.byte	0x02, 0x03, 0x00, 0x00, 0x02, 0x06, 0x01, 0x00, 0x04, 0x0b, 0x08, 0x00, 0x09, 0x00, 0x00, 0x00
        /*0020*/ 	.byte	0x00, 0x00, 0x00, 0x00


//--------------------- .nv.info._Z14stencil_kernelPKfS0_Pfjj --------------------------
	.section	.nv.info._Z14stencil_kernelPKfS0_Pfjj,"",@"SHT_CUDA_INFO"
	.sectionflags	@""
	.align	4


	//----- nvinfo : EIATTR_CUDA_API_VERSION
	.align		4
        /*0000*/ 	.byte	0x04, 0x37
        /*0002*/ 	.short	(.L_7 - .L_6)
.L_6:
        /*0004*/ 	.word	0x00000082


	//----- nvinfo : EIATTR_KPARAM_INFO
	.align		4
.L_7:
        /*0008*/ 	.byte	0x04, 0x17
        /*000a*/ 	.short	(.L_9 - .L_8)
.L_8:
        /*000c*/ 	.word	0x00000000
        /*0010*/ 	.short	0x0004
        /*0012*/ 	.short	0x001c
        /*0014*/ 	.byte	0x00, 0xf0, 0x11, 0x00


	//----- nvinfo : EIATTR_KPARAM_INFO
	.align		4
.L_9:
        /*0018*/ 	.byte	0x04, 0x17
        /*001a*/ 	.short	(.L_11 - .L_10)
.L_10:
        /*001c*/ 	.word	0x00000000
        /*0020*/ 	.short	0x0003
        /*0022*/ 	.short	0x0018
        /*0024*/ 	.byte	0x00, 0xf0, 0x11, 0x00


	//----- nvinfo : EIATTR_KPARAM_INFO
	.align		4
.L_11:
        /*0028*/ 	.byte	0x04, 0x17
        /*002a*/ 	.short	(.L_13 - .L_12)
.L_12:
        /*002c*/ 	.word	0x00000000
        /*0030*/ 	.short	0x0002
        /*0032*/ 	.short	0x0010
        /*0034*/ 	.byte	0x00, 0xf5, 0x21, 0x00


	//----- nvinfo : EIATTR_KPARAM_INFO
	.align		4
.L_13:
        /*0038*/ 	.byte	0x04, 0x17
        /*003a*/ 	.short	(.L_15 - .L_14)
.L_14:
        /*003c*/ 	.word	0x00000000
        /*0040*/ 	.short	0x0001
        /*0042*/ 	.short	0x0008
        /*0044*/ 	.byte	0x00, 0xf5, 0x21, 0x00


	//----- nvinfo : EIATTR_KPARAM_INFO
	.align		4
.L_15:
        /*0048*/ 	.byte	0x04, 0x17
        /*004a*/ 	.short	(.L_17 - .L_16)
.L_16:
        /*004c*/ 	.word	0x00000000
        /*0050*/ 	.short	0x0000
        /*0052*/ 	.short	0x0000
        /*0054*/ 	.byte	0x00, 0xf5, 0x21, 0x00


	//----- nvinfo : EIATTR_SPARSE_MMA_MASK
	.align		4
.L_17:
        /*0058*/ 	.byte	0x03, 0x50
        /*005a*/ 	.short	0x0000


	//----- nvinfo : EIATTR_MAXREG_COUNT
	.align		4
        /*005c*/ 	.byte	0x03, 0x1b
        /*005e*/ 	.short	0x00ff


	//----- nvinfo : EIATTR_NUM_BARRIERS
	.align		4
        /*0060*/ 	.byte	0x02, 0x4c
        /*0062*/ 	.byte	0x01
	.zero		1


	//----- nvinfo : EIATTR_MERCURY_ISA_VERSION
	.align		4
        /*0064*/ 	.byte	0x03, 0x5f
        /*0066*/ 	.short	0x0101


	//----- nvinfo : EIATTR_VRC_CTA_INIT_COUNT
	.align		4
        /*0068*/ 	.byte	0x02, 0x4a
	.zero		1
	.zero		1


	//----- nvinfo : EIATTR_EXIT_INSTR_OFFSETS
	.align		4
        /*006c*/ 	.byte	0x04, 0x1c
        /*006e*/ 	.short	(.L_19 - .L_18)


	//   ....[0]....
.L_18:
        /*0070*/ 	.word	0x00000820


	//   ....[1]....
        /*0074*/ 	.word	0x00000870


	//----- nvinfo : EIATTR_CRS_STACK_SIZE
	.align		4
.L_19:
        /*0078*/ 	.byte	0x04, 0x1e
        /*007a*/ 	.short	(.L_21 - .L_20)
.L_20:
        /*007c*/ 	.word	0x00000000


	//----- nvinfo : EIATTR_CBANK_PARAM_SIZE
	.align		4
.L_21:
        /*0080*/ 	.byte	0x03, 0x19
        /*0082*/ 	.short	0x0020


	//----- nvinfo : EIATTR_PARAM_CBANK
	.align		4
        /*0084*/ 	.byte	0x04, 0x0a
        /*0086*/ 	.short	(.L_23 - .L_22)
	.align		4
.L_22:
        /*0088*/ 	.word	index@(.nv.constant0._Z14stencil_kernelPKfS0_Pfjj)
        /*008c*/ 	.short	0x0380
        /*008e*/ 	.short	0x0020


	//----- nvinfo : EIATTR_SW_WAR
	.align		4
.L_23:
        /*0090*/ 	.byte	0x04, 0x36
        /*0092*/ 	.short	(.L_25 - .L_24)
.L_24:
        /*0094*/ 	.word	0x00000008
.L_25:


//--------------------- .nv.callgraph             --------------------------
	.section	.nv.callgraph,"",@"SHT_CUDA_CALLGRAPH"
	.align	4
	.sectionentsize	8
	.align		4
        /*0000*/ 	.word	0x00000000
	.align		4
        /*0004*/ 	.word	0xffffffff
	.align		4
        /*0008*/ 	.word	0x00000000
	.align		4
        /*000c*/ 	.word	0xfffffffe
	.align		4
        /*0010*/ 	.word	0x00000000
	.align		4
        /*0014*/ 	.word	0xfffffffd
	.align		4
        /*0018*/ 	.word	0x00000000
	.align		4
        /*001c*/ 	.word	0xfffffffc


//--------------------- .text._Z14stencil_kernelPKfS0_Pfjj --------------------------
	.section	.text._Z14stencil_kernelPKfS0_Pfjj,"ax",@progbits
	.align	128
        .global         _Z14stencil_kernelPKfS0_Pfjj
        .type           _Z14stencil_kernelPKfS0_Pfjj,@function
        .size           _Z14stencil_kernelPKfS0_Pfjj,(.L_x_10 - _Z14stencil_kernelPKfS0_Pfjj)
        .other          _Z14stencil_kernelPKfS0_Pfjj,@"STO_CUDA_ENTRY STV_DEFAULT"
_Z14stencil_kernelPKfS0_Pfjj:
.text._Z14stencil_kernelPKfS0_Pfjj:
[----:B------:R-:W-:Y:S01]  /*0000*/  LDC R1, c[0x0][0x37c] ;  /* 0x0000df00ff017b82 */ /* 0x000fe20000000800 */
[----:B------:R-:W0:Y:S07]  /*0010*/  S2R R5, SR_TID.X ;  /* 0x0000000000057919 */ /* 0x000e2e0000002100 */
[----:B------:R-:W1:Y:S01]  /*0020*/  LDC R0, c[0x0][0x39c] ;  /* 0x0000e700ff007b82 */ /* 0x000e620000000800 */
[----:B------:R-:W2:Y:S01]  /*0030*/  LDCU UR6, c[0x0][0x398] ;  /* 0x00007300ff0677ac */ /* 0x000ea20008000800 */
[----:B------:R-:W-:-:S06]  /*0040*/  IMAD.MOV.U32 R15, RZ, RZ, 0x3f800000 ;  /* 0x3f800000ff0f7424 */ /* 0x000fcc00078e00ff */
[----:B------:R-:W3:Y:S08]  /*0050*/  S2UR UR4, SR_CTAID.X ;  /* 0x00000000000479c3 */ /* 0x000ef00000002500 */
[----:B------:R-:W3:Y:S01]  /*0060*/  LDC R6, c[0x0][0x360] ;  /* 0x0000d800ff067b82 */ /* 0x000ee20000000800 */
[----:B-1----:R-:W-:-:S04]  /*0070*/  SHF.L.U32 R4, R0, 0x1, RZ ;  /* 0x0000000100047819 */ /* 0x002fc800000006ff */
[----:B0-----:R-:W-:Y:S01]  /*0080*/  ISETP.GT.AND P1, PT, R5, R4, PT ;  /* 0x000000040500720c */ /* 0x001fe20003f24270 */
[----:B---3--:R-:W-:Y:S01]  /*0090*/  IMAD R3, R6, UR4, R5 ;  /* 0x0000000406037c24 */ /* 0x008fe2000f8e0205 */
[----:B------:R-:W0:Y:S11]  /*00a0*/  LDCU.64 UR4, c[0x0][0x358] ;  /* 0x00006b00ff0477ac */ /* 0x000e360008000a00 */
[----:B------:R-:W1:Y:S01]  /*00b0*/  @!P1 LDC.64 R8, c[0x0][0x388] ;  /* 0x0000e200ff089b82 */ /* 0x000e620000000a00 */
[----:B--2---:R-:W-:-:S13]  /*00c0*/  ISETP.GE.U32.AND P0, PT, R3, UR6, PT ;  /* 0x0000000603007c0c */ /* 0x004fda000bf06070 */
[----:B------:R-:W2:Y:S01]  /*00d0*/  @!P0 LDC.64 R10, c[0x0][0x380] ;  /* 0x0000e000ff0a8b82 */ /* 0x000ea20000000a00 */
[----:B-1----:R-:W-:-:S06]  /*00e0*/  @!P1 IMAD.WIDE.U32 R8, R5, 0x4, R8 ;  /* 0x0000000405089825 */ /* 0x002fcc00078e0008 */
[----:B0-----:R-:W3:Y:S01]  /*00f0*/  @!P1 LDG.E R8, desc[UR4][R8.64] ;  /* 0x0000000408089981 */ /* 0x001ee2000c1e1900 */
[----:B--2---:R-:W-:-:S05]  /*0100*/  @!P0 IMAD.WIDE R10, R3, 0x4, R10 ;  /* 0x00000004030a8825 */ /* 0x004fca00078e020a */
[----:B------:R-:W2:Y:S01]  /*0110*/  @!P0 LDG.E R15, desc[UR4][R10.64] ;  /* 0x000000040a0f8981 */ /* 0x000ea2000c1e1900 */
[----:B------:R-:W0:Y:S01]  /*0120*/  S2R R2, SR_CgaCtaId ;  /* 0x0000000000027919 */ /* 0x000e220000008800 */
[----:B------:R-:W-:Y:S02]  /*0130*/  MOV R13, 0x400 ;  /* 0x00000400000d7802 */ /* 0x000fe40000000f00 */
[CC--:B------:R-:W-:Y:S02]  /*0140*/  IADD3 R17, PT, PT, R5.reuse, R0.reuse, RZ ;  /* 0x0000000005117210 */ /* 0x0c0fe40007ffe0ff */
[----:B------:R-:W-:Y:S02]  /*0150*/  ISETP.GE.AND P2, PT, R5, R0, PT ;  /* 0x000000000500720c */ /* 0x000fe40003f46270 */
[----:B0-----:R-:W-:-:S05]  /*0160*/  LEA R13, R2, R13, 0x18 ;  /* 0x0000000d020d7211 */ /* 0x001fca00078ec0ff */
[----:B------:R-:W-:Y:S01]  /*0170*/  IMAD R12, R0, 0x8, R13 ;  /* 0x00000008000c7824 */ /* 0x000fe200078e020d */
[----:B------:R-:W-:-:S03]  /*0180*/  @!P1 LEA R7, R5, R13, 0x2 ;  /* 0x0000000d05079211 */ /* 0x000fc600078e10ff */
[----:B------:R-:W-:Y:S01]  /*0190*/  IMAD R2, R17, 0x4, R12 ;  /* 0x0000000411027824 */ /* 0x000fe200078e020c */
[----:B------:R-:W-:Y:S01]  /*01a0*/  BSSY.RECONVERGENT B0, `(.L_x_0) ;  /* 0x0000014000007945 */ /* 0x000fe20003800200 */
[----:B---3--:R0:W-:Y:S04]  /*01b0*/  @!P1 STS [R7], R8 ;  /* 0x0000000807009388 */ /* 0x0081e80000000800 */
[----:B--2---:R0:W-:Y:S01]  /*01c0*/  STS [R2+0x4], R15 ;  /* 0x0000040f02007388 */ /* 0x0041e20000000800 */
[----:B------:R-:W-:Y:S05]  /*01d0*/  @P2 BRA `(.L_x_1) ;  /* 0x0000000000402947 */ /* 0x000fea0003800000 */
[C---:B0-----:R-:W-:Y:S01]  /*01e0*/  IMAD.IADD R15, R3.reuse, 0x1, R6 ;  /* 0x00000001030f7824 */ /* 0x041fe200078e0206 */
[----:B------:R-:W-:Y:S01]  /*01f0*/  IADD3 R7, PT, PT, R3, -R0, RZ ;  /* 0x8000000003077210 */ /* 0x000fe20007ffe0ff */
[----:B------:R-:W-:-:S03]  /*0200*/  HFMA2 R14, -RZ, RZ, 1.875, 0 ;  /* 0x3f800000ff0e7431 */ /* 0x000fc600000001ff */
[----:B------:R-:W-:Y:S02]  /*0210*/  ISETP.GE.U32.AND P2, PT, R15, UR6, PT ;  /* 0x000000060f007c0c */ /* 0x000fe4000bf46070 */
[----:B------:R-:W-:-:S11]  /*0220*/  ISETP.GE.AND P1, PT, R7, RZ, PT ;  /* 0x000000ff0700720c */ /* 0x000fd60003f26270 */
[----:B------:R-:W0:Y:S08]  /*0230*/  @!P2 LDC.64 R10, c[0x0][0x380] ;  /* 0x0000e000ff0aab82 */ /* 0x000e300000000a00 */
[----:B------:R-:W1:Y:S01]  /*0240*/  @P1 LDC.64 R8, c[0x0][0x380] ;  /* 0x0000e000ff081b82 */ /* 0x000e620000000a00 */
[----:B0-----:R-:W-:-:S04]  /*0250*/  @!P2 IMAD.WIDE R10, R15, 0x4, R10 ;  /* 0x000000040f0aa825 */ /* 0x001fc800078e020a */
[----:B------:R-:W-:Y:S02]  /*0260*/  IMAD.MOV.U32 R15, RZ, RZ, 0x3f800000 ;  /* 0x3f800000ff0f7424 */ /* 0x000fe400078e00ff */
[----:B-1----:R-:W-:-:S04]  /*0270*/  @P1 IMAD.WIDE.U32 R8, R7, 0x4, R8 ;  /* 0x0000000407081825 */ /* 0x002fc800078e0008 */
[----:B------:R-:W2:Y:S04]  /*0280*/  @!P2 LDG.E R15, desc[UR4][R10.64] ;  /* 0x000000040a0fa981 */ /* 0x000ea8000c1e1900 */
[----:B------:R-:W3:Y:S01]  /*0290*/  @P1 LDG.E R14, desc[UR4][R8.64] ;  /* 0x00000004080e1981 */ /* 0x000ee2000c1e1900 */
[----:B------:R-:W-:Y:S01]  /*02a0*/  LEA R7, R5, R12, 0x2 ;  /* 0x0000000c05077211 */ /* 0x000fe200078e10ff */
[----:B------:R-:W-:-:S04]  /*02b0*/  IMAD R16, R6, 0x4, R2 ;  /* 0x0000000406107824 */ /* 0x000fc800078e0202 */
[----:B---3--:R1:W-:Y:S04]  /*02c0*/  STS [R7+0x4], R14 ;  /* 0x0000040e07007388 */ /* 0x0083e80000000800 */
[----:B--2---:R1:W-:Y:S02]  /*02d0*/  STS [R16+0x4], R15 ;  /* 0x0000040f10007388 */ /* 0x0043e40000000800 */
.L_x_1:
[----:B------:R-:W-:Y:S05]  /*02e0*/  BSYNC.RECONVERGENT B0 ;  /* 0x0000000000007941 */ /* 0x000fea0003800200 */
.L_x_0:
[----:B01----:R-:W-:Y:S01]  /*02f0*/  IADD3 R7, PT, PT, R5, R4, R6 ;  /* 0x0000000405077210 */ /* 0x003fe20007ffe006 */
[----:B------:R-:W-:Y:S03]  /*0300*/  BAR.SYNC.DEFER_BLOCKING 0x0 ;  /* 0x0000000000007b1d */ /* 0x000fe60000010000 */
[----:B------:R-:W-:-:S03]  /*0310*/  LEA R12, R7, R12, 0x2 ;  /* 0x0000000c070c7211 */ /* 0x000fc600078e10ff */
[----:B------:R-:W-:Y:S04]  /*0320*/  BSSY.RECONVERGENT B0, `(.L_x_2) ;  /* 0x000004e000007945 */ /* 0x000fe80003800200 */
[----:B------:R-:W-:Y:S05]  /*0330*/  @P0 BRA `(.L_x_3) ;  /* 0x0000000400300947 */ /* 0x000fea0003800000 */
[----:B------:R-:W-:Y:S01]  /*0340*/  ISETP.GE.AND P1, PT, R0, RZ, PT ;  /* 0x000000ff0000720c */ /* 0x000fe20003f26270 */
[----:B------:R-:W-:-:S12]  /*0350*/  IMAD.MOV.U32 R19, RZ, RZ, RZ ;  /* 0x000000ffff137224 */ /* 0x000fd800078e00ff */
[----:B------:R-:W-:Y:S05]  /*0360*/  @!P1 BRA `(.L_x_4) ;  /* 0x0000000400209947 */ /* 0x000fea0003800000 */
[C---:B------:R-:W-:Y:S01]  /*0370*/  ISETP.GE.U32.AND P3, PT, R4.reuse, 0x7, PT ;  /* 0x000000070400780c */ /* 0x040fe20003f66070 */
[----:B------:R-:W-:Y:S01]  /*0380*/  IMAD.MOV.U32 R19, RZ, RZ, RZ ;  /* 0x000000ffff137224 */ /* 0x000fe200078e00ff */
[----:B------:R-:W-:Y:S02]  /*0390*/  LOP3.LUT R6, R4, 0x6, RZ, 0xc0, !PT ;  /* 0x0000000604067812 */ /* 0x000fe400078ec0ff */
[----:B------:R-:W-:Y:S02]  /*03a0*/  LOP3.LUT R7, R0, 0x1, RZ, 0xc0, !PT ;  /* 0x0000000100077812 */ /* 0x000fe400078ec0ff */
[----:B------:R-:W-:Y:S02]  /*03b0*/  ISETP.GE.U32.AND P1, PT, R6, 0x3, PT ;  /* 0x000000030600780c */ /* 0x000fe40003f26070 */
[----:B------:R-:W-:Y:S02]  /*03c0*/  ISETP.NE.U32.AND P2, PT, R7, 0x1, PT ;  /* 0x000000010700780c */ /* 0x000fe40003f45070 */
[----:B------:R-:W-:-:S03]  /*03d0*/  IADD3 R15, PT, PT, -R0, RZ, RZ ;  /* 0x000000ff000f7210 */ /* 0x000fc60007ffe1ff */
[----:B------:R-:W-:Y:S08]  /*03e0*/  @!P3 BRA `(.L_x_5) ;  /* 0x000000000078b947 */ /* 0x000ff00003800000 */
[----:B------:R-:W-:Y:S01]  /*03f0*/  IADD3 R4, PT, PT, R4, 0x1, RZ ;  /* 0x0000000104047810 */ /* 0x000fe20007ffe0ff */
[----:B------:R-:W-:Y:S01]  /*0400*/  IMAD R17, R0, 0x2, R5 ;  /* 0x0000000200117824 */ /* 0x000fe200078e0205 */
[----:B------:R-:W-:Y:S01]  /*0410*/  IADD3 R14, PT, PT, R13, 0x10, RZ ;  /* 0x000000100d0e7810 */ /* 0x000fe20007ffe0ff */
[----:B------:R-:W-:Y:S01]  /*0420*/  IMAD.MOV.U32 R19, RZ, RZ, RZ ;  /* 0x000000ffff137224 */ /* 0x000fe200078e00ff */
[----:B------:R-:W-:-:S04]  /*0430*/  LOP3.LUT R4, R4, 0xfffffff8, RZ, 0xc0, !PT ;  /* 0xfffffff804047812 */ /* 0x000fc800078ec0ff */
[----:B------:R-:W-:-:S07]  /*0440*/  IADD3 R16, PT, PT, -R4, RZ, RZ ;  /* 0x000000ff04107210 */ /* 0x000fce0007ffe1ff */
.L_x_6:
[----:B------:R-:W-:Y:S01]  /*0450*/  IMAD R24, R17, 0x4, R14 ;  /* 0x0000000411187824 */ /* 0x000fe200078e020e */
[----:B------:R-:W-:Y:S01]  /*0460*/  LDS.128 R4, [R14+-0x10] ;  /* 0xfffff0000e047984 */ /* 0x000fe20000000c00 */
[----:B------:R-:W-:Y:S02]  /*0470*/  IADD3 R16, PT, PT, R16, 0x8, RZ ;  /* 0x0000000810107810 */ /* 0x000fe40007ffe0ff */
[----:B------:R-:W-:Y:S01]  /*0480*/  IADD3 R15, PT, PT, R15, 0x8, RZ ;  /* 0x000000080f0f7810 */ /* 0x000fe20007ffe0ff */
[----:B------:R-:W0:Y:S01]  /*0490*/  LDS R26, [R24+-0xc] ;  /* 0xfffff400181a7984 */ /* 0x000e220000000800 */
[----:B------:R-:W-:-:S03]  /*04a0*/  ISETP.NE.AND P3, PT, R16, RZ, PT ;  /* 0x000000ff1000720c */ /* 0x000fc60003f65270 */
[----:B------:R-:W1:Y:S04]  /*04b0*/  LDS R25, [R24+-0x8] ;  /* 0xfffff80018197984 */ /* 0x000e680000000800 */
[----:B------:R-:W2:Y:S04]  /*04c0*/  LDS R27, [R24+-0x4] ;  /* 0xfffffc00181b7984 */ /* 0x000ea80000000800 */
[----:B------:R-:W3:Y:S04]  /*04d0*/  LDS R20, [R24] ;  /* 0x0000000018147984 */ /* 0x000ee80000000800 */
[----:B------:R4:W-:Y:S04]  /*04e0*/  LDS.128 R8, [R14] ;  /* 0x000000000e087984 */ /* 0x0009e80000000c00 */
[----:B------:R-:W5:Y:S04]  /*04f0*/  LDS R23, [R24+0x4] ;  /* 0x0000040018177984 */ /* 0x000f680000000800 */
[----:B------:R-:W5:Y:S01]  /*0500*/  LDS R18, [R24+0x8] ;  /* 0x0000080018127984 */ /* 0x000f620000000800 */
[----:B----4-:R-:W-:-:S03]  /*0510*/  VIADD R14, R14, 0x20 ;  /* 0x000000200e0e7836 */ /* 0x010fc60000000000 */
[----:B------:R-:W4:Y:S04]  /*0520*/  LDS R21, [R24+0xc] ;  /* 0x00000c0018157984 */ /* 0x000f280000000800 */
[----:B------:R-:W4:Y:S01]  /*0530*/  LDS R22, [R24+0x10] ;  /* 0x0000100018167984 */ /* 0x000f220000000800 */
[----:B0-----:R-:W-:-:S04]  /*0540*/  FFMA R4, R26, R4, R19 ;  /* 0x000000041a047223 */ /* 0x001fc80000000013 */
[----:B-1----:R-:W-:-:S04]  /*0550*/  FFMA R5, R5, R25, R4 ;  /* 0x0000001905057223 */ /* 0x002fc80000000004 */
[----:B--2---:R-:W-:-:S04]  /*0560*/  FFMA R6, R6, R27, R5 ;  /* 0x0000001b06067223 */ /* 0x004fc80000000005 */
[----:B---3--:R-:W-:-:S04]  /*0570*/  FFMA R6, R7, R20, R6 ;  /* 0x0000001407067223 */ /* 0x008fc80000000006 */
[----:B-----5:R-:W-:-:S04]  /*0580*/  FFMA R6, R23, R8, R6 ;  /* 0x0000000817067223 */ /* 0x020fc80000000006 */
[----:B------:R-:W-:-:S04]  /*0590*/  FFMA R9, R9, R18, R6 ;  /* 0x0000001209097223 */ /* 0x000fc80000000006 */
[----:B----4-:R-:W-:-:S04]  /*05a0*/  FFMA R10, R10, R21, R9 ;  /* 0x000000150a0a7223 */ /* 0x010fc80000000009 */
[----:B------:R-:W-:Y:S01]  /*05b0*/  FFMA R19, R11, R22, R10 ;  /* 0x000000160b137223 */ /* 0x000fe2000000000a */
[----:B------:R-:W-:Y:S06]  /*05c0*/  @P3 BRA `(.L_x_6) ;  /* 0xfffffffc00a03947 */ /* 0x000fec000383ffff */
.L_x_5:
[----:B------:R-:W-:Y:S05]  /*05d0*/  @!P1 BRA `(.L_x_7) ;  /* 0x0000000000409947 */ /* 0x000fea0003800000 */
[C---:B------:R-:W-:Y:S02]  /*05e0*/  IADD3 R6, PT, PT, R15.reuse, R0, RZ ;  /* 0x000000000f067210 */ /* 0x040fe40007ffe0ff */
[C---:B------:R-:W-:Y:S02]  /*05f0*/  LEA R4, R15.reuse, R2, 0x2 ;  /* 0x000000020f047211 */ /* 0x040fe400078e10ff */
[----:B------:R-:W-:Y:S01]  /*0600*/  IADD3 R15, PT, PT, R15, 0x4, RZ ;  /* 0x000000040f0f7810 */ /* 0x000fe20007ffe0ff */
[----:B------:R-:W-:Y:S02]  /*0610*/  IMAD R5, R6, 0x4, R13 ;  /* 0x0000000406057824 */ /* 0x000fe400078e020d */
[----:B------:R-:W-:Y:S04]  /*0620*/  LDS R6, [R4+0x4] ;  /* 0x0000040004067984 */ /* 0x000fe80000000800 */
[----:B------:R-:W0:Y:S04]  /*0630*/  LDS R7, [R5] ;  /* 0x0000000005077984 */ /* 0x000e280000000800 */
[----:B------:R-:W-:Y:S04]  /*0640*/  LDS R9, [R4+0x8] ;  /* 0x0000080004097984 */ /* 0x000fe80000000800 */
[----:B------:R-:W1:Y:S04]  /*0650*/  LDS R8, [R5+0x4] ;  /* 0x0000040005087984 */ /* 0x000e680000000800 */
[----:B------:R-:W-:Y:S04]  /*0660*/  LDS R11, [R4+0xc] ;  /* 0x00000c00040b7984 */ /* 0x000fe80000000800 */
[----:B------:R-:W2:Y:S04]  /*0670*/  LDS R10, [R5+0x8] ;  /* 0x00000800050a7984 */ /* 0x000ea80000000800 */
[----:B------:R-:W-:Y:S04]  /*0680*/  LDS R17, [R4+0x10] ;  /* 0x0000100004117984 */ /* 0x000fe80000000800 */
[----:B------:R-:W3:Y:S01]  /*0690*/  LDS R14, [R5+0xc] ;  /* 0x00000c00050e7984 */ /* 0x000ee20000000800 */
[----:B0-----:R-:W-:-:S04]  /*06a0*/  FFMA R6, R6, R7, R19 ;  /* 0x0000000706067223 */ /* 0x001fc80000000013 */
[----:B-1----:R-:W-:-:S04]  /*06b0*/  FFMA R6, R9, R8, R6 ;  /* 0x0000000809067223 */ /* 0x002fc80000000006 */
[----:B--2---:R-:W-:-:S04]  /*06c0*/  FFMA R6, R11, R10, R6 ;  /* 0x0000000a0b067223 */ /* 0x004fc80000000006 */
[----:B---3--:R-:W-:-:S07]  /*06d0*/  FFMA R19, R17, R14, R6 ;  /* 0x0000000e11137223 */ /* 0x008fce0000000006 */
.L_x_7:
[----:B------:R-:W-:Y:S05]  /*06e0*/  @P2 BRA `(.L_x_8) ;  /* 0x0000000000282947 */ /* 0x000fea0003800000 */
[C---:B------:R-:W-:Y:S01]  /*06f0*/  IADD3 R6, PT, PT, R15.reuse, R0, RZ ;  /* 0x000000000f067210 */ /* 0x040fe20007ffe0ff */
[C---:B------:R-:W-:Y:S01]  /*0700*/  IMAD R4, R15.reuse, 0x4, R2 ;  /* 0x000000040f047824 */ /* 0x040fe200078e0202 */
[----:B------:R-:W-:Y:S02]  /*0710*/  IADD3 R15, PT, PT, R15, 0x2, RZ ;  /* 0x000000020f0f7810 */ /* 0x000fe40007ffe0ff */
[----:B------:R-:W-:Y:S02]  /*0720*/  LEA R5, R6, R13, 0x2 ;  /* 0x0000000d06057211 */ /* 0x000fe400078e10ff */
[----:B------:R-:W-:Y:S04]  /*0730*/  LDS R6, [R4+0x4] ;  /* 0x0000040004067984 */ /* 0x000fe80000000800 */
[----:B------:R-:W0:Y:S04]  /*0740*/  LDS R7, [R5] ;  /* 0x0000000005077984 */ /* 0x000e280000000800 */
[----:B------:R-:W-:Y:S04]  /*0750*/  LDS R9, [R4+0x8] ;  /* 0x0000080004097984 */ /* 0x000fe80000000800 */
[----:B------:R-:W1:Y:S01]  /*0760*/  LDS R8, [R5+0x4] ;  /* 0x0000040005087984 */ /* 0x000e620000000800 */
[----:B0-----:R-:W-:-:S04]  /*0770*/  FFMA R6, R6, R7, R19 ;  /* 0x0000000706067223 */ /* 0x001fc80000000013 */
[----:B-1----:R-:W-:-:S07]  /*0780*/  FFMA R19, R9, R8, R6 ;  /* 0x0000000809137223 */ /* 0x002fce0000000006 */
.L_x_8:
[C---:B------:R-:W-:Y:S01]  /*0790*/  IMAD.IADD R0, R15.reuse, 0x1, R0 ;  /* 0x000000010f007824 */ /* 0x040fe200078e0200 */
[----:B------:R-:W-:-:S04]  /*07a0*/  LEA R2, R15, R2, 0x2 ;  /* 0x000000020f027211 */ /* 0x000fc800078e10ff */
[----:B------:R-:W-:Y:S02]  /*07b0*/  LEA R0, R0, R13, 0x2 ;  /* 0x0000000d00007211 */ /* 0x000fe400078e10ff */
[----:B------:R-:W-:Y:S04]  /*07c0*/  LDS R2, [R2+0x4] ;  /* 0x0000040002027984 */ /* 0x000fe80000000800 */
[----:B------:R-:W0:Y:S02]  /*07d0*/  LDS R0, [R0] ;  /* 0x0000000000007984 */ /* 0x000e240000000800 */
[----:B0-----:R-:W-:-:S07]  /*07e0*/  FFMA R19, R2, R0, R19 ;  /* 0x0000000002137223 */ /* 0x001fce0000000013 */
.L_x_4:
[----:B------:R0:W-:Y:S02]  /*07f0*/  STS [R12+0x4], R19 ;  /* 0x000004130c007388 */ /* 0x0001e40000000800 */
.L_x_3:
[----:B------:R-:W-:Y:S05]  /*0800*/  BSYNC.RECONVERGENT B0 ;  /* 0x0000000000007941 */ /* 0x000fea0003800200 */
.L_x_2:
[----:B------:R-:W-:Y:S06]  /*0810*/  BAR.SYNC.DEFER_BLOCKING 0x0 ;  /* 0x0000000000007b1d */ /* 0x000fec0000010000 */
[----:B------:R-:W-:Y:S05]  /*0820*/  @P0 EXIT ;  /* 0x000000000000094d */ /* 0x000fea0003800000 */
[----:B------:R-:W1:Y:S01]  /*0830*/  LDS R7, [R12+0x4] ;  /* 0x000004000c077984 */ /* 0x000e620000000800 */
[----:B------:R-:W2:Y:S02]  /*0840*/  LDC.64 R4, c[0x0][0x390] ;  /* 0x0000e400ff047b82 */ /* 0x000ea40000000a00 */
[----:B--2---:R-:W-:-:S05]  /*0850*/  IMAD.WIDE R2, R3, 0x4, R4 ;  /* 0x0000000403027825 */ /* 0x004fca00078e0204 */
[----:B-1----:R-:W-:Y:S01]  /*0860*/  STG.E desc[UR4][R2.64], R7 ;  /* 0x0000000702007986 */ /* 0x002fe2000c101904 */
[----:B------:R-:W-:Y:S05]  /*0870*/  EXIT ;  /* 0x000000000000794d */ /* 0x000fea0003800000 */
.L_x_9:
[----:B------:R-:W-:-:S00]  /*0880*/  BRA `(.L_x_9) ;  /* 0xfffffffc00fc7947 */ /* 0x000fc0000383ffff */
[----:B------:R-:W-:-:S00]  /*0890*/  NOP ;  /* 0x0000000000007918 */ /* 0x000fc00000000000 */
        /* <DEDUP_REMOVED lines=14> */
.L_x_10:


//--------------------- .nv.shared._Z14stencil_kernelPKfS0_Pfjj --------------------------
	.section	.nv.shared._Z14stencil_kernelPKfS0_Pfjj,"aw",@nobits
	.sectionflags	@""
	.align	16
	.zero		1024


//--------------------- .nv.shared.reserved.0     --------------------------
	.section	.nv.shared.reserved.0,"aw",@nobits
	.weak		__nv_reservedSMEM_offset_0_alias
	.size		__nv_reservedSMEM_offset_0_alias, 0, 64
	.other		__nv_reservedSMEM_offset_0_alias,@"STO_CUDA_RESERVED_SHARED STV_DEFAULT"
__nv_reservedSMEM_offset_0_alias:
	.zero		0
	.zero		64


//--------------------- .nv.constant0._Z14stencil_kernelPKfS0_Pfjj --------------------------
	.section	.nv.constant0._Z14stencil_kernelPKfS0_Pfjj,"a",@progbits
	.sectionflags	@""
	.align	4
.nv.constant0._Z14stencil_kernelPKfS0_Pfjj:
	.zero		928


//--------------------- SYMBOLS --------------------------

	.type		.nv.reservedSmem.offset0,@object
	.size		.nv.reservedSmem.offset0,0x4
	.type		.nv.reservedSmem.cap,@object
	.size		.nv.reservedSmem.cap,0x4
